	.headerflags	@"EF_CUDA_TEXMODE_UNIFIED EF_CUDA_64BIT_ADDRESS EF_CUDA_ACCELERATORS EF_CUDA_SM90 EF_CUDA_VIRTUAL_SM(EF_CUDA_SM90)"
	.elftype	@"ET_EXEC"


//--------------------- .nv.info                  --------------------------
	.section	.nv.info,"",@"SHT_CUDA_INFO"
	.align	4


	//----- nvinfo : EIATTR_REGCOUNT
	.align		4
        /*0000*/ 	.byte	0x04, 0x2f
        /*0002*/ 	.short	(.L_1 - .L_0)
	.align		4
.L_0:
        /*0004*/ 	.word	index@(triton_poi_fused__to_copy_add_arange_clamp_mul_sub_0)
        /*0008*/ 	.word	0x0000000a


	//----- nvinfo : EIATTR_MIN_STACK_SIZE
	.align		4
.L_1:
        /*000c*/ 	.byte	0x04, 0x12
        /*000e*/ 	.short	(.L_3 - .L_2)
	.align		4
.L_2:
        /*0010*/ 	.word	index@(triton_poi_fused__to_copy_add_arange_clamp_mul_sub_0)
        /*0014*/ 	.word	0x00000000


	//----- nvinfo : EIATTR_FRAME_SIZE
	.align		4
.L_3:
        /*0018*/ 	.byte	0x04, 0x11
        /*001a*/ 	.short	(.L_5 - .L_4)
	.align		4
.L_4:
        /*001c*/ 	.word	index@(triton_poi_fused__to_copy_add_arange_clamp_mul_sub_0)
        /*0020*/ 	.word	0x00000000


	//----- nvinfo : EIATTR_MIN_STACK_SIZE
	.align		4
.L_5:
        /*0024*/ 	.byte	0x04, 0x12
        /*0026*/ 	.short	(.L_7 - .L_6)
	.align		4
.L_6:
        /*0028*/ 	.word	index@(triton_poi_fused__to_copy_add_arange_clamp_mul_sub_0)
        /*002c*/ 	.word	0x00000000
.L_7:


//--------------------- .nv.info.triton_poi_fused__to_copy_add_arange_clamp_mul_sub_0 --------------------------
	.section	.nv.info.triton_poi_fused__to_copy_add_arange_clamp_mul_sub_0,"",@"SHT_CUDA_INFO"
	.sectionflags	@""
	.align	4


	//----- nvinfo : EIATTR_CUDA_API_VERSION
	.align		4
        /*0000*/ 	.byte	0x04, 0x37
        /*0002*/ 	.short	(.L_9 - .L_8)
.L_8:
        /*0004*/ 	.word	0x0000007c


	//----- nvinfo : EIATTR_KPARAM_INFO
	.align		4
.L_9:
        /*0008*/ 	.byte	0x04, 0x17
        /*000a*/ 	.short	(.L_11 - .L_10)
.L_10:
        /*000c*/ 	.word	0x00000000
        /*0010*/ 	.short	0x0001
        /*0012*/ 	.short	0x0008
        /*0014*/ 	.byte	0x00, 0xf0, 0x11, 0x00


	//----- nvinfo : EIATTR_KPARAM_INFO
	.align		4
.L_11:
        /*0018*/ 	.byte	0x04, 0x17
        /*001a*/ 	.short	(.L_13 - .L_12)
.L_12:
        /*001c*/ 	.word	0x00000000
        /*0020*/ 	.short	0x0000
        /*0022*/ 	.short	0x0000
        /*0024*/ 	.byte	0x00, 0xf4, 0x21, 0x00


	//----- nvinfo : EIATTR_SPARSE_MMA_MASK
	.align		4
.L_13:
        /*0028*/ 	.byte	0x03, 0x50
        /*002a*/ 	.short	0x0000


	//----- nvinfo : EIATTR_MAXREG_COUNT
	.align		4
        /*002c*/ 	.byte	0x03, 0x1b
        /*002e*/ 	.short	0x00ff


	//----- nvinfo : EIATTR_EXIT_INSTR_OFFSETS
	.align		4
        /*0030*/ 	.byte	0x04, 0x1c
        /*0032*/ 	.short	(.L_15 - .L_14)


	//   ....[0]....
.L_14:
        /*0034*/ 	.word	0x00000110


	//   ....[1]....
        /*0038*/ 	.word	0x00000140


	//----- nvinfo : EIATTR_REQNTID
	.align		4
.L_15:
        /*003c*/ 	.byte	0x04, 0x10
        /*003e*/ 	.short	(.L_17 - .L_16)
.L_16:
        /*0040*/ 	.word	0x00000020
        /*0044*/ 	.word	0x00000001
        /*0048*/ 	.word	0x00000001


	//----- nvinfo : EIATTR_CBANK_PARAM_SIZE
	.align		4
.L_17:
        /*004c*/ 	.byte	0x03, 0x19
        /*004e*/ 	.short	0x000c


	//----- nvinfo : EIATTR_PARAM_CBANK
	.align		4
        /*0050*/ 	.byte	0x04, 0x0a
        /*0052*/ 	.short	(.L_19 - .L_18)
	.align		4
.L_18:
        /*0054*/ 	.word	index@(.nv.constant0.triton_poi_fused__to_copy_add_arange_clamp_mul_sub_0)
        /*0058*/ 	.short	0x0210
        /*005a*/ 	.short	0x000c


	//----- nvinfo : EIATTR_SW_WAR
	.align		4
.L_19:
        /*005c*/ 	.byte	0x04, 0x36
        /*005e*/ 	.short	(.L_21 - .L_20)
.L_20:
        /*0060*/ 	.word	0x00000008
.L_21:


//--------------------- .nv.callgraph             --------------------------
	.section	.nv.callgraph,"",@"SHT_CUDA_CALLGRAPH"
	.align	4
	.sectionentsize	8
	.align		4
        /*0000*/ 	.word	0x00000000
	.align		4
        /*0004*/ 	.word	0xffffffff
	.align		4
        /*0008*/ 	.word	0x00000000
	.align		4
        /*000c*/ 	.word	0xfffffffe
	.align		4
        /*0010*/ 	.word	0x00000000
	.align		4
        /*0014*/ 	.word	0xfffffffd
	.align		4
        /*0018*/ 	.word	0x00000000
	.align		4
        /*001c*/ 	.word	0xfffffffc


//--------------------- .text.triton_poi_fused__to_copy_add_arange_clamp_mul_sub_0 --------------------------
	.section	.text.triton_poi_fused__to_copy_add_arange_clamp_mul_sub_0,"ax",@progbits
	.align	128
        .global         triton_poi_fused__to_copy_add_arange_clamp_mul_sub_0
        .type           triton_poi_fused__to_copy_add_arange_clamp_mul_sub_0,@function
        .size           triton_poi_fused__to_copy_add_arange_clamp_mul_sub_0,(.L_x_1 - triton_poi_fused__to_copy_add_arange_clamp_mul_sub_0)
        .other          triton_poi_fused__to_copy_add_arange_clamp_mul_sub_0,@"STO_CUDA_ENTRY STV_DEFAULT"
triton_poi_fused__to_copy_add_arange_clamp_mul_sub_0:
.text.triton_poi_fused__to_copy_add_arange_clamp_mul_sub_0:
[----:B------:R-:W0:Y:S02]  /*0000*/  LDC R1, c[0x0][0x28] ;  /* 0x00000a00ff017b82 */ /* 0x000e240000000800 */
[----:B------:R-:W1:Y:S01]  /*0010*/  S2R R6, SR_TID.X ;  /* 0x0000000000067919 */ /* 0x000e620000002100 */
[----:B------:R-:W-:Y:S01]  /*0020*/  IMAD.MOV.U32 R3, RZ, RZ, 0x3e000000 ;  /* 0x3e000000ff037424 */ /* 0x000fe200078e00ff */
[----:B------:R-:W2:Y:S01]  /*0030*/  S2R R5, SR_CTAID.X ;  /* 0x0000000000057919 */ /* 0x000ea20000002500 */
[C---:B-1----:R-:W-:Y:S02]  /*0040*/  LOP3.LUT R0, R6.reuse, 0x7, RZ, 0xc0, !PT ;  /* 0x0000000706007812 */ /* 0x042fe400078ec0ff */
[----:B------:R-:W-:-:S03]  /*0050*/  LOP3.LUT P0, RZ, R6, 0x18, RZ, 0xc0, !PT ;  /* 0x0000001806ff7812 */ /* 0x000fc6000780c0ff */
[----:B--2---:R-:W-:-:S05]  /*0060*/  IMAD R5, R5, 0x8, R0 ;  /* 0x0000000805057824 */ /* 0x004fca00078e0200 */
[----:B------:R-:W-:Y:S02]  /*0070*/  I2FP.F32.S32 R0, R5 ;  /* 0x0000000500007245 */ /* 0x000fe40000201400 */
[----:B------:R-:W-:-:S03]  /*0080*/  ISETP.LT.AND P0, PT, R5, 0x8, !P0 ;  /* 0x000000080500780c */ /* 0x000fc60004701270 */
[----:B------:R-:W-:-:S04]  /*0090*/  FADD R0, R0, 0.5 ;  /* 0x3f00000000007421 */ /* 0x000fc80000000000 */
[----:B------:R-:W-:Y:S02]  /*00a0*/  FFMA R0, R0, R3, -0.5 ;  /* 0xbf00000000007423 */ /* 0x000fe40000000003 */
[----:B------:R-:W1:Y:S03]  /*00b0*/  LDC.64 R2, c[0x0][0x210] ;  /* 0x00008400ff027b82 */ /* 0x000e660000000a00 */
[----:B------:R-:W-:-:S04]  /*00c0*/  FMNMX R0, RZ, R0, !PT ;  /* 0x00000000ff007209 */ /* 0x000fc80007800000 */
[----:B------:R-:W2:Y:S02]  /*00d0*/  F2I.TRUNC.NTZ R4, R0 ;  /* 0x0000000000047305 */ /* 0x000ea4000020f100 */
[----:B--2---:R-:W-:Y:S01]  /*00e0*/  I2FP.F32.S32 R7, R4 ;  /* 0x0000000400077245 */ /* 0x004fe20000201400 */
[----:B-1----:R-:W-:-:S04]  /*00f0*/  IMAD.WIDE R2, R5, 0x4, R2 ;  /* 0x0000000405027825 */ /* 0x002fc800078e0202 */
[----:B------:R-:W-:Y:S01]  /*0100*/  FADD.SAT R7, R0, -R7 ;  /* 0x8000000700077221 */ /* 0x000fe20000002000 */
[----:B------:R-:W-:Y:S06]  /*0110*/  @!P0 EXIT ;  /* 0x000000000000894d */ /* 0x000fec0003800000 */
[----:B------:R-:W-:Y:S02]  /*0120*/  ULDC.64 UR4, c[0x0][0x208] ;  /* 0x0000820000047ab9 */ /* 0x000fe40000000a00 */
[----:B------:R-:W-:Y:S01]  /*0130*/  STG.E desc[UR4][R2.64], R7 ;  /* 0x0000000702007986 */ /* 0x000fe2000c101904 */
[----:B------:R-:W-:Y:S05]  /*0140*/  EXIT ;  /* 0x000000000000794d */ /* 0x000fea0003800000 */
.L_x_0:
[----:B------:R-:W-:-:S00]  /*0150*/  BRA `(.L_x_0) ;  /* 0xfffffffc00fc7947 */ /* 0x000fc0000383ffff */
[----:B------:R-:W-:-:S00]  /*0160*/  NOP ;  /* 0x0000000000007918 */ /* 0x000fc00000000000 */
        /* <DEDUP_REMOVED lines=9> */
.L_x_1:


//--------------------- .nv.constant0.triton_poi_fused__to_copy_add_arange_clamp_mul_sub_0 --------------------------
	.section	.nv.constant0.triton_poi_fused__to_copy_add_arange_clamp_mul_sub_0,"a",@progbits
	.sectionflags	@""
	.align	4
.nv.constant0.triton_poi_fused__to_copy_add_arange_clamp_mul_sub_0:
	.zero		540
